//
// Generated by NVIDIA NVVM Compiler
//
// Compiler Build ID: CL-36424714
// Cuda compilation tools, release 13.0, V13.0.88
// Based on NVVM 20.0.0
//

.version 9.0
.target sm_100
.address_size 64

	// .globl	_Z12shared_mmultPiS_S_
// _ZZ12shared_mmultPiS_S_E3s_A has been demoted
// _ZZ12shared_mmultPiS_S_E3s_B has been demoted

.visible .entry _Z12shared_mmultPiS_S_(
	.param .u64 .ptr .align 1 _Z12shared_mmultPiS_S__param_0,
	.param .u64 .ptr .align 1 _Z12shared_mmultPiS_S__param_1,
	.param .u64 .ptr .align 1 _Z12shared_mmultPiS_S__param_2
)
{
	.reg .pred 	%p<3>;
	.reg .b32 	%r<132>;
	.reg .b64 	%rd<20>;
	// demoted variable
	.shared .align 4 .b8 _ZZ12shared_mmultPiS_S_E3s_A[4096];
	// demoted variable
	.shared .align 4 .b8 _ZZ12shared_mmultPiS_S_E3s_B[4096];
	ld.param.u64 	%rd6, [_Z12shared_mmultPiS_S__param_0];
	ld.param.u64 	%rd7, [_Z12shared_mmultPiS_S__param_1];
	ld.param.u64 	%rd5, [_Z12shared_mmultPiS_S__param_2];
	cvta.to.global.u64 	%rd1, %rd7;
	cvta.to.global.u64 	%rd2, %rd6;
	mov.u32 	%r13, %tid.y;
	shl.b32 	%r14, %r13, 5;
	mov.u32 	%r1, %tid.x;
	add.s32 	%r15, %r14, %r1;
	mov.u32 	%r16, %ctaid.y;
	mov.u32 	%r17, %ctaid.x;
	shl.b32 	%r18, %r16, 15;
	shl.b32 	%r2, %r13, 10;
	add.s32 	%r19, %r18, %r2;
	cvt.u64.u32 	%rd3, %r19;
	shl.b32 	%r20, %r15, 2;
	mov.u32 	%r21, _ZZ12shared_mmultPiS_S_E3s_A;
	add.s32 	%r3, %r21, %r20;
	shl.b32 	%r22, %r17, 5;
	add.s32 	%r23, %r22, %r1;
	cvt.u64.u32 	%rd4, %r23;
	mov.u32 	%r24, _ZZ12shared_mmultPiS_S_E3s_B;
	add.s32 	%r4, %r24, %r20;
	shl.b32 	%r25, %r16, 5;
	add.s32 	%r26, %r25, %r13;
	or.b32  	%r5, %r26, %r23;
	shl.b32 	%r27, %r13, 7;
	add.s32 	%r6, %r21, %r27;
	shl.b32 	%r28, %r1, 2;
	add.s32 	%r7, %r24, %r28;
	mov.b32 	%r130, 0;
	mov.u32 	%r131, %r130;
$L__BB0_1:
	setp.gt.u32 	%p1, %r5, 1023;
	shl.b32 	%r29, %r130, 5;
	add.s32 	%r30, %r29, %r1;
	cvt.u64.u32 	%rd8, %r30;
	add.s64 	%rd9, %rd8, %rd3;
	shl.b64 	%rd10, %rd9, 2;
	add.s64 	%rd11, %rd2, %rd10;
	ld.global.u32 	%r31, [%rd11];
	st.shared.u32 	[%r3], %r31;
	shl.b32 	%r32, %r130, 15;
	add.s32 	%r33, %r32, %r2;
	cvt.u64.u32 	%rd12, %r33;
	add.s64 	%rd13, %rd12, %rd4;
	shl.b64 	%rd14, %rd13, 2;
	add.s64 	%rd15, %rd1, %rd14;
	ld.global.u32 	%r34, [%rd15];
	st.shared.u32 	[%r4], %r34;
	@%p1 bra 	$L__BB0_4;
	bar.sync 	0;
	ld.shared.u32 	%r35, [%r6];
	ld.shared.u32 	%r36, [%r7];
	mad.lo.s32 	%r37, %r36, %r35, %r131;
	ld.shared.u32 	%r38, [%r6+4];
	ld.shared.u32 	%r39, [%r7+128];
	mad.lo.s32 	%r40, %r39, %r38, %r37;
	ld.shared.u32 	%r41, [%r6+8];
	ld.shared.u32 	%r42, [%r7+256];
	mad.lo.s32 	%r43, %r42, %r41, %r40;
	ld.shared.u32 	%r44, [%r6+12];
	ld.shared.u32 	%r45, [%r7+384];
	mad.lo.s32 	%r46, %r45, %r44, %r43;
	ld.shared.u32 	%r47, [%r6+16];
	ld.shared.u32 	%r48, [%r7+512];
	mad.lo.s32 	%r49, %r48, %r47, %r46;
	ld.shared.u32 	%r50, [%r6+20];
	ld.shared.u32 	%r51, [%r7+640];
	mad.lo.s32 	%r52, %r51, %r50, %r49;
	ld.shared.u32 	%r53, [%r6+24];
	ld.shared.u32 	%r54, [%r7+768];
	mad.lo.s32 	%r55, %r54, %r53, %r52;
	ld.shared.u32 	%r56, [%r6+28];
	ld.shared.u32 	%r57, [%r7+896];
	mad.lo.s32 	%r58, %r57, %r56, %r55;
	ld.shared.u32 	%r59, [%r6+32];
	ld.shared.u32 	%r60, [%r7+1024];
	mad.lo.s32 	%r61, %r60, %r59, %r58;
	ld.shared.u32 	%r62, [%r6+36];
	ld.shared.u32 	%r63, [%r7+1152];
	mad.lo.s32 	%r64, %r63, %r62, %r61;
	ld.shared.u32 	%r65, [%r6+40];
	ld.shared.u32 	%r66, [%r7+1280];
	mad.lo.s32 	%r67, %r66, %r65, %r64;
	ld.shared.u32 	%r68, [%r6+44];
	ld.shared.u32 	%r69, [%r7+1408];
	mad.lo.s32 	%r70, %r69, %r68, %r67;
	ld.shared.u32 	%r71, [%r6+48];
	ld.shared.u32 	%r72, [%r7+1536];
	mad.lo.s32 	%r73, %r72, %r71, %r70;
	ld.shared.u32 	%r74, [%r6+52];
	ld.shared.u32 	%r75, [%r7+1664];
	mad.lo.s32 	%r76, %r75, %r74, %r73;
	ld.shared.u32 	%r77, [%r6+56];
	ld.shared.u32 	%r78, [%r7+1792];
	mad.lo.s32 	%r79, %r78, %r77, %r76;
	ld.shared.u32 	%r80, [%r6+60];
	ld.shared.u32 	%r81, [%r7+1920];
	mad.lo.s32 	%r82, %r81, %r80, %r79;
	ld.shared.u32 	%r83, [%r6+64];
	ld.shared.u32 	%r84, [%r7+2048];
	mad.lo.s32 	%r85, %r84, %r83, %r82;
	ld.shared.u32 	%r86, [%r6+68];
	ld.shared.u32 	%r87, [%r7+2176];
	mad.lo.s32 	%r88, %r87, %r86, %r85;
	ld.shared.u32 	%r89, [%r6+72];
	ld.shared.u32 	%r90, [%r7+2304];
	mad.lo.s32 	%r91, %r90, %r89, %r88;
	ld.shared.u32 	%r92, [%r6+76];
	ld.shared.u32 	%r93, [%r7+2432];
	mad.lo.s32 	%r94, %r93, %r92, %r91;
	ld.shared.u32 	%r95, [%r6+80];
	ld.shared.u32 	%r96, [%r7+2560];
	mad.lo.s32 	%r97, %r96, %r95, %r94;
	ld.shared.u32 	%r98, [%r6+84];
	ld.shared.u32 	%r99, [%r7+2688];
	mad.lo.s32 	%r100, %r99, %r98, %r97;
	ld.shared.u32 	%r101, [%r6+88];
	ld.shared.u32 	%r102, [%r7+2816];
	mad.lo.s32 	%r103, %r102, %r101, %r100;
	ld.shared.u32 	%r104, [%r6+92];
	ld.shared.u32 	%r105, [%r7+2944];
	mad.lo.s32 	%r106, %r105, %r104, %r103;
	ld.shared.u32 	%r107, [%r6+96];
	ld.shared.u32 	%r108, [%r7+3072];
	mad.lo.s32 	%r109, %r108, %r107, %r106;
	ld.shared.u32 	%r110, [%r6+100];
	ld.shared.u32 	%r111, [%r7+3200];
	mad.lo.s32 	%r112, %r111, %r110, %r109;
	ld.shared.u32 	%r113, [%r6+104];
	ld.shared.u32 	%r114, [%r7+3328];
	mad.lo.s32 	%r115, %r114, %r113, %r112;
	ld.shared.u32 	%r116, [%r6+108];
	ld.shared.u32 	%r117, [%r7+3456];
	mad.lo.s32 	%r118, %r117, %r116, %r115;
	ld.shared.u32 	%r119, [%r6+112];
	ld.shared.u32 	%r120, [%r7+3584];
	mad.lo.s32 	%r121, %r120, %r119, %r118;
	ld.shared.u32 	%r122, [%r6+116];
	ld.shared.u32 	%r123, [%r7+3712];
	mad.lo.s32 	%r124, %r123, %r122, %r121;
	ld.shared.u32 	%r125, [%r6+120];
	ld.shared.u32 	%r126, [%r7+3840];
	mad.lo.s32 	%r127, %r126, %r125, %r124;
	ld.shared.u32 	%r128, [%r6+124];
	ld.shared.u32 	%r129, [%r7+3968];
	mad.lo.s32 	%r131, %r129, %r128, %r127;
	bar.sync 	0;
	add.s32 	%r130, %r130, 1;
	setp.ne.s32 	%p2, %r130, 32;
	@%p2 bra 	$L__BB0_1;
	add.s64 	%rd16, %rd3, %rd4;
	cvta.to.global.u64 	%rd17, %rd5;
	shl.b64 	%rd18, %rd16, 2;
	add.s64 	%rd19, %rd17, %rd18;
	st.global.u32 	[%rd19], %r131;
$L__BB0_4:
	ret;

}
	// .globl	_Z12simple_mmultPiS_S_
.visible .entry _Z12simple_mmultPiS_S_(
	.param .u64 .ptr .align 1 _Z12simple_mmultPiS_S__param_0,
	.param .u64 .ptr .align 1 _Z12simple_mmultPiS_S__param_1,
	.param .u64 .ptr .align 1 _Z12simple_mmultPiS_S__param_2
)
{
	.reg .pred 	%p<2>;
	.reg .b32 	%r<50>;
	.reg .b64 	%rd<48>;

	ld.param.u64 	%rd6, [_Z12simple_mmultPiS_S__param_0];
	ld.param.u64 	%rd7, [_Z12simple_mmultPiS_S__param_1];
	ld.param.u64 	%rd5, [_Z12simple_mmultPiS_S__param_2];
	cvta.to.global.u64 	%rd1, %rd7;
	cvta.to.global.u64 	%rd2, %rd6;
	mov.u32 	%r8, %ctaid.y;
	mov.u32 	%r9, %tid.y;
	shl.b32 	%r1, %r8, 15;
	shl.b32 	%r10, %r9, 10;
	add.s32 	%r11, %r1, %r10;
	cvt.u64.u32 	%rd3, %r11;
	mov.u32 	%r12, %ctaid.x;
	shl.b32 	%r2, %r12, 5;
	mov.u32 	%r13, %tid.x;
	add.s32 	%r14, %r2, %r13;
	cvt.u64.u32 	%rd4, %r14;
	mov.b32 	%r48, 0;
	mov.u32 	%r49, %r48;
$L__BB1_1:
	add.s32 	%r15, %r48, %r2;
	cvt.u64.u32 	%rd8, %r15;
	add.s64 	%rd9, %rd8, %rd3;
	shl.b64 	%rd10, %rd9, 2;
	add.s64 	%rd11, %rd2, %rd10;
	ld.global.u32 	%r16, [%rd11];
	shl.b32 	%r17, %r48, 10;
	add.s32 	%r18, %r1, %r17;
	cvt.u64.u32 	%rd12, %r18;
	add.s64 	%rd13, %rd12, %rd4;
	shl.b64 	%rd14, %rd13, 2;
	add.s64 	%rd15, %rd1, %rd14;
	ld.global.u32 	%r19, [%rd15];
	mad.lo.s32 	%r20, %r19, %r16, %r49;
	add.s32 	%r21, %r15, 1;
	cvt.u64.u32 	%rd16, %r21;
	add.s64 	%rd17, %rd16, %rd3;
	shl.b64 	%rd18, %rd17, 2;
	add.s64 	%rd19, %rd2, %rd18;
	ld.global.u32 	%r22, [%rd19];
	ld.global.u32 	%r23, [%rd15+4096];
	mad.lo.s32 	%r24, %r23, %r22, %r20;
	add.s32 	%r25, %r15, 2;
	cvt.u64.u32 	%rd20, %r25;
	add.s64 	%rd21, %rd20, %rd3;
	shl.b64 	%rd22, %rd21, 2;
	add.s64 	%rd23, %rd2, %rd22;
	ld.global.u32 	%r26, [%rd23];
	ld.global.u32 	%r27, [%rd15+8192];
	mad.lo.s32 	%r28, %r27, %r26, %r24;
	add.s32 	%r29, %r15, 3;
	cvt.u64.u32 	%rd24, %r29;
	add.s64 	%rd25, %rd24, %rd3;
	shl.b64 	%rd26, %rd25, 2;
	add.s64 	%rd27, %rd2, %rd26;
	ld.global.u32 	%r30, [%rd27];
	ld.global.u32 	%r31, [%rd15+12288];
	mad.lo.s32 	%r32, %r31, %r30, %r28;
	add.s32 	%r33, %r15, 4;
	cvt.u64.u32 	%rd28, %r33;
	add.s64 	%rd29, %rd28, %rd3;
	shl.b64 	%rd30, %rd29, 2;
	add.s64 	%rd31, %rd2, %rd30;
	ld.global.u32 	%r34, [%rd31];
	ld.global.u32 	%r35, [%rd15+16384];
	mad.lo.s32 	%r36, %r35, %r34, %r32;
	add.s32 	%r37, %r15, 5;
	cvt.u64.u32 	%rd32, %r37;
	add.s64 	%rd33, %rd32, %rd3;
	shl.b64 	%rd34, %rd33, 2;
	add.s64 	%rd35, %rd2, %rd34;
	ld.global.u32 	%r38, [%rd35];
	ld.global.u32 	%r39, [%rd15+20480];
	mad.lo.s32 	%r40, %r39, %r38, %r36;
	add.s32 	%r41, %r15, 6;
	cvt.u64.u32 	%rd36, %r41;
	add.s64 	%rd37, %rd36, %rd3;
	shl.b64 	%rd38, %rd37, 2;
	add.s64 	%rd39, %rd2, %rd38;
	ld.global.u32 	%r42, [%rd39];
	ld.global.u32 	%r43, [%rd15+24576];
	mad.lo.s32 	%r44, %r43, %r42, %r40;
	add.s32 	%r45, %r15, 7;
	cvt.u64.u32 	%rd40, %r45;
	add.s64 	%rd41, %rd40, %rd3;
	shl.b64 	%rd42, %rd41, 2;
	add.s64 	%rd43, %rd2, %rd42;
	ld.global.u32 	%r46, [%rd43];
	ld.global.u32 	%r47, [%rd15+28672];
	mad.lo.s32 	%r49, %r47, %r46, %r44;
	add.s32 	%r48, %r48, 8;
	setp.ne.s32 	%p1, %r48, 1024;
	@%p1 bra 	$L__BB1_1;
	cvta.to.global.u64 	%rd44, %rd5;
	add.s64 	%rd45, %rd3, %rd4;
	shl.b64 	%rd46, %rd45, 2;
	add.s64 	%rd47, %rd44, %rd46;
	st.global.u32 	[%rd47], %r49;
	ret;

}


// ===== COMPILED SASS (sm_100) =====

	.target	sm_100

	.elftype	@"ET_EXEC"


//--------------------- .note.nv.tkinfo           --------------------------
	.section	.note.nv.tkinfo,"",@"SHT_NOTE"
	.sectionflags	@"SHF_NOTE_NV_TKINFO"
	.tkinfo
        /*0018*/ 	.word	0x00000002
        /*0030*/ 	.string	""
        /*0030*/ 	.string	"ptxas"
        /*0030*/ 	.string	"Cuda compilation tools, release 13.0, V13.0.88"
        /*0030*/ 	.string	"Build cuda_13.0.r13.0/compiler.36424714_0"
        /*0030*/ 	.string	"-arch sm_100 -m 64 "



//--------------------- .note.nv.cuinfo           --------------------------
	.section	.note.nv.cuinfo,"",@"SHT_NOTE"
	.sectionflags	@"SHF_NOTE_NV_CUINFO"
        /*0018*/ 	.short	0x0002
        /*001a*/ 	.short	0x0064
        /*001c*/ 	.short	0x0082
	.zero		2


//--------------------- .nv.info                  --------------------------
	.section	.nv.info,"",@"SHT_CUDA_INFO"
	.align	4


	//----- nvinfo : EIATTR_REGCOUNT
	.align		4
        /*0000*/ 	.byte	0x04, 0x2f
        /*0002*/ 	.short	(.L_1 - .L_0)
	.align		4
.L_0:
        /*0004*/ 	.word	index@(_Z12shared_mmultPiS_S_)
        /*0008*/ 	.word	0x00000020


	//----- nvinfo : EIATTR_FRAME_SIZE
	.align		4
.L_1:
        /*000c*/ 	.byte	0x04, 0x11
        /*000e*/ 	.short	(.L_3 - .L_2)
	.align		4
.L_2:
        /*0010*/ 	.word	index@(_Z12shared_mmultPiS_S_)
        /*0014*/ 	.word	0x00000000


	//----- nvinfo : EIATTR_REGCOUNT
	.align		4
.L_3:
        /*0018*/ 	.byte	0x04, 0x2f
        /*001a*/ 	.short	(.L_5 - .L_4)
	.align		4
.L_4:
        /*001c*/ 	.word	index@(_Z12simple_mmultPiS_S_)
        /*0020*/ 	.word	0x00000020


	//----- nvinfo : EIATTR_FRAME_SIZE
	.align		4
.L_5:
        /*0024*/ 	.byte	0x04, 0x11
        /*0026*/ 	.short	(.L_7 - .L_6)
	.align		4
.L_6:
        /*0028*/ 	.word	index@(_Z12simple_mmultPiS_S_)
        /*002c*/ 	.word	0x00000000


	//----- nvinfo : EIATTR_MIN_STACK_SIZE
	.align		4
.L_7:
        /*0030*/ 	.byte	0x04, 0x12
        /*0032*/ 	.short	(.L_9 - .L_8)
	.align		4
.L_8:
        /*0034*/ 	.word	index@(_Z12simple_mmultPiS_S_)
        /*0038*/ 	.word	0x00000000


	//----- nvinfo : EIATTR_MIN_STACK_SIZE
	.align		4
.L_9:
        /*003c*/ 	.byte	0x04, 0x12
        /*003e*/ 	.short	(.L_11 - .L_10)
	.align		4
.L_10:
        /*0040*/ 	.word	index@(_Z12shared_mmultPiS_S_)
        /*0044*/ 	.word	0x00000000
.L_11:


//--------------------- .nv.compat                --------------------------
	.section	.nv.compat,"",@"SHT_CUDA_COMPAT_INFO"
	.align	4
        /*0000*/ 	.byte	0x02, 0x09, 0x00, 0x00, 0x02, 0x02, 0x01, 0x00, 0x02, 0x05, 0x05, 0x00, 0x03, 0x07, 0x01, 0x01
        /*0010*/ 	.byte	0x02, 0x03, 0x00, 0x00, 0x02, 0x06, 0x01, 0x00, 0x04, 0x0b, 0x08, 0x00, 0x09, 0x00, 0x00, 0x00
        /*0020*/ 	.byte	0x00, 0x00, 0x00, 0x00


//--------------------- .nv.info._Z12simple_mmultPiS_S_ --------------------------
	.section	.nv.info._Z12simple_mmultPiS_S_,"",@"SHT_CUDA_INFO"
	.sectionflags	@""
	.align	4


	//----- nvinfo : EIATTR_CUDA_API_VERSION
	.align		4
        /*0000*/ 	.byte	0x04, 0x37
        /*0002*/ 	.short	(.L_13 - .L_12)
.L_12:
        /*0004*/ 	.word	0x00000082


	//----- nvinfo : EIATTR_KPARAM_INFO
	.align		4
.L_13:
        /*0008*/ 	.byte	0x04, 0x17
        /*000a*/ 	.short	(.L_15 - .L_14)
.L_14:
        /*000c*/ 	.word	0x00000000
        /*0010*/ 	.short	0x0002
        /*0012*/ 	.short	0x0010
        /*0014*/ 	.byte	0x00, 0xf5, 0x21, 0x00


	//----- nvinfo : EIATTR_KPARAM_INFO
	.align		4
.L_15:
        /*0018*/ 	.byte	0x04, 0x17
        /*001a*/ 	.short	(.L_17 - .L_16)
.L_16:
        /*001c*/ 	.word	0x00000000
        /*0020*/ 	.short	0x0001
        /*0022*/ 	.short	0x0008
        /*0024*/ 	.byte	0x00, 0xf5, 0x21, 0x00


	//----- nvinfo : EIATTR_KPARAM_INFO
	.align		4
.L_17:
        /*0028*/ 	.byte	0x04, 0x17
        /*002a*/ 	.short	(.L_19 - .L_18)
.L_18:
        /*002c*/ 	.word	0x00000000
        /*0030*/ 	.short	0x0000
        /*0032*/ 	.short	0x0000
        /*0034*/ 	.byte	0x00, 0xf5, 0x21, 0x00


	//----- nvinfo : EIATTR_SPARSE_MMA_MASK
	.align		4
.L_19:
        /*0038*/ 	.byte	0x03, 0x50
        /*003a*/ 	.short	0x0000


	//----- nvinfo : EIATTR_MAXREG_COUNT
	.align		4
        /*003c*/ 	.byte	0x03, 0x1b
        /*003e*/ 	.short	0x00ff


	//----- nvinfo : EIATTR_MERCURY_ISA_VERSION
	.align		4
        /*0040*/ 	.byte	0x03, 0x5f
        /*0042*/ 	.short	0x0101


	//----- nvinfo : EIATTR_VRC_CTA_INIT_COUNT
	.align		4
        /*0044*/ 	.byte	0x02, 0x4a
	.zero		1
	.zero		1


	//----- nvinfo : EIATTR_EXIT_INSTR_OFFSETS
	.align		4
        /*0048*/ 	.byte	0x04, 0x1c
        /*004a*/ 	.short	(.L_21 - .L_20)


	//   ....[0]....
.L_20:
        /*004c*/ 	.word	0x000005a0


	//----- nvinfo : EIATTR_CBANK_PARAM_SIZE
	.align		4
.L_21:
        /*0050*/ 	.byte	0x03, 0x19
        /*0052*/ 	.short	0x0018


	//----- nvinfo : EIATTR_PARAM_CBANK
	.align		4
        /*0054*/ 	.byte	0x04, 0x0a
        /*0056*/ 	.short	(.L_23 - .L_22)
	.align		4
.L_22:
        /*0058*/ 	.word	index@(.nv.constant0._Z12simple_mmultPiS_S_)
        /*005c*/ 	.short	0x0380
        /*005e*/ 	.short	0x0018


	//----- nvinfo : EIATTR_SW_WAR
	.align		4
.L_23:
        /*0060*/ 	.byte	0x04, 0x36
        /*0062*/ 	.short	(.L_25 - .L_24)
.L_24:
        /*0064*/ 	.word	0x00000008
.L_25:


//--------------------- .nv.info._Z12shared_mmultPiS_S_ --------------------------
	.section	.nv.info._Z12shared_mmultPiS_S_,"",@"SHT_CUDA_INFO"
	.sectionflags	@""
	.align	4


	//----- nvinfo : EIATTR_CUDA_API_VERSION
	.align		4
        /*0000*/ 	.byte	0x04, 0x37
        /*0002*/ 	.short	(.L_27 - .L_26)
.L_26:
        /*0004*/ 	.word	0x00000082


	//----- nvinfo : EIATTR_KPARAM_INFO
	.align		4
.L_27:
        /*0008*/ 	.byte	0x04, 0x17
        /*000a*/ 	.short	(.L_29 - .L_28)
.L_28:
        /*000c*/ 	.word	0x00000000
        /*0010*/ 	.short	0x0002
        /*0012*/ 	.short	0x0010
        /*0014*/ 	.byte	0x00, 0xf5, 0x21, 0x00


	//----- nvinfo : EIATTR_KPARAM_INFO
	.align		4
.L_29:
        /*0018*/ 	.byte	0x04, 0x17
        /*001a*/ 	.short	(.L_31 - .L_30)
.L_30:
        /*001c*/ 	.word	0x00000000
        /*0020*/ 	.short	0x0001
        /*0022*/ 	.short	0x0008
        /*0024*/ 	.byte	0x00, 0xf5, 0x21, 0x00


	//----- nvinfo : EIATTR_KPARAM_INFO
	.align		4
.L_31:
        /*0028*/ 	.byte	0x04, 0x17
        /*002a*/ 	.short	(.L_33 - .L_32)
.L_32:
        /*002c*/ 	.word	0x00000000
        /*0030*/ 	.short	0x0000
        /*0032*/ 	.short	0x0000
        /*0034*/ 	.byte	0x00, 0xf5, 0x21, 0x00


	//----- nvinfo : EIATTR_SPARSE_MMA_MASK
	.align		4
.L_33:
        /*0038*/ 	.byte	0x03, 0x50
        /*003a*/ 	.short	0x0000


	//----- nvinfo : EIATTR_MAXREG_COUNT
	.align		4
        /*003c*/ 	.byte	0x03, 0x1b
        /*003e*/ 	.short	0x00ff


	//----- nvinfo : EIATTR_NUM_BARRIERS
	.align		4
        /*0040*/ 	.byte	0x02, 0x4c
        /*0042*/ 	.byte	0x01
	.zero		1


	//----- nvinfo : EIATTR_MERCURY_ISA_VERSION
	.align		4
        /*0044*/ 	.byte	0x03, 0x5f
        /*0046*/ 	.short	0x0101


	//----- nvinfo : EIATTR_VRC_CTA_INIT_COUNT
	.align		4
        /*0048*/ 	.byte	0x02, 0x4a
	.zero		1
	.zero		1


	//----- nvinfo : EIATTR_EXIT_INSTR_OFFSETS
	.align		4
        /*004c*/ 	.byte	0x04, 0x1c
        /*004e*/ 	.short	(.L_35 - .L_34)


	//   ....[0]....
.L_34:
        /*0050*/ 	.word	0x00000270


	//   ....[1]....
        /*0054*/ 	.word	0x000007b0


	//----- nvinfo : EIATTR_CBANK_PARAM_SIZE
	.align		4
.L_35:
        /*0058*/ 	.byte	0x03, 0x19
        /*005a*/ 	.short	0x0018


	//----- nvinfo : EIATTR_PARAM_CBANK
	.align		4
        /*005c*/ 	.byte	0x04, 0x0a
        /*005e*/ 	.short	(.L_37 - .L_36)
	.align		4
.L_36:
        /*0060*/ 	.word	index@(.nv.constant0._Z12shared_mmultPiS_S_)
        /*0064*/ 	.short	0x0380
        /*0066*/ 	.short	0x0018


	//----- nvinfo : EIATTR_SW_WAR
	.align		4
.L_37:
        /*0068*/ 	.byte	0x04, 0x36
        /*006a*/ 	.short	(.L_39 - .L_38)
.L_38:
        /*006c*/ 	.word	0x00000008
.L_39:


//--------------------- .nv.callgraph             --------------------------
	.section	.nv.callgraph,"",@"SHT_CUDA_CALLGRAPH"
	.align	4
	.sectionentsize	8
	.align		4
        /*0000*/ 	.word	0x00000000
	.align		4
        /*0004*/ 	.word	0xffffffff
	.align		4
        /*0008*/ 	.word	0x00000000
	.align		4
        /*000c*/ 	.word	0xfffffffe
	.align		4
        /*0010*/ 	.word	0x00000000
	.align		4
        /*0014*/ 	.word	0xfffffffd
	.align		4
        /*0018*/ 	.word	0x00000000
	.align		4
        /*001c*/ 	.word	0xfffffffc


//--------------------- .text._Z12simple_mmultPiS_S_ --------------------------
	.section	.text._Z12simple_mmultPiS_S_,"ax",@progbits
	.align	128
        .global         _Z12simple_mmultPiS_S_
        .type           _Z12simple_mmultPiS_S_,@function
        .size           _Z12simple_mmultPiS_S_,(.L_x_4 - _Z12simple_mmultPiS_S_)
        .other          _Z12simple_mmultPiS_S_,@"STO_CUDA_ENTRY STV_DEFAULT"
_Z12simple_mmultPiS_S_:
.text._Z12simple_mmultPiS_S_:
[----:B------:R-:W-:Y:S01]  /*0000*/  LDC R1, c[0x0][0x37c] ;  /* 0x0000df00ff017b82 */ /* 0x000fe20000000800 */
[----:B------:R-:W0:Y:S07]  /*0010*/  S2R R0, SR_CTAID.X ;  /* 0x0000000000007919 */ /* 0x000e2e0000002500 */
[----:B------:R-:W1:Y:S01]  /*0020*/  S2UR UR4, SR_CTAID.Y ;  /* 0x00000000000479c3 */ /* 0x000e620000002600 */
[----:B------:R-:W-:Y:S01]  /*0030*/  IMAD.MOV.U32 R17, RZ, RZ, RZ ;  /* 0x000000ffff117224 */ /* 0x000fe200078e00ff */
[----:B------:R-:W2:Y:S01]  /*0040*/  LDCU.64 UR6, c[0x0][0x358] ;  /* 0x00006b00ff0677ac */ /* 0x000ea20008000a00 */
[----:B------:R-:W0:Y:S01]  /*0050*/  S2R R19, SR_TID.X ;  /* 0x0000000000137919 */ /* 0x000e220000002100 */
[----:B------:R-:W-:Y:S01]  /*0060*/  IMAD.MOV.U32 R18, RZ, RZ, RZ ;  /* 0x000000ffff127224 */ /* 0x000fe200078e00ff */
[----:B------:R-:W3:Y:S01]  /*0070*/  LDCU.128 UR8, c[0x0][0x380] ;  /* 0x00007000ff0877ac */ /* 0x000ee20008000c00 */
[----:B------:R-:W4:Y:S01]  /*0080*/  S2R R16, SR_TID.Y ;  /* 0x0000000000107919 */ /* 0x000f220000002200 */
[----:B-1----:R-:W-:Y:S01]  /*0090*/  USHF.L.U32 UR4, UR4, 0xf, URZ ;  /* 0x0000000f04047899 */ /* 0x002fe200080006ff */
[----:B0-----:R-:W-:-:S05]  /*00a0*/  IMAD R19, R0, 0x20, R19 ;  /* 0x0000002000137824 */ /* 0x001fca00078e0213 */
[----:B--234-:R-:W-:-:S07]  /*00b0*/  LEA R16, R16, UR4, 0xa ;  /* 0x0000000410107c11 */ /* 0x01cfce000f8e50ff */
.L_x_0:
[----:B------:R-:W-:Y:S01]  /*00c0*/  IMAD R25, R0, 0x20, R17 ;  /* 0x0000002000197824 */ /* 0x000fe200078e0211 */
[----:B------:R-:W-:-:S03]  /*00d0*/  LEA R2, R17, UR4, 0xa ;  /* 0x0000000411027c11 */ /* 0x000fc6000f8e50ff */
[C---:B------:R-:W-:Y:S01]  /*00e0*/  VIADD R3, R25.reuse, 0x1 ;  /* 0x0000000119037836 */ /* 0x040fe20000000000 */
[C---:B------:R-:W-:Y:S01]  /*00f0*/  IADD3 R4, P0, PT, R16.reuse, R25, RZ ;  /* 0x0000001910047210 */ /* 0x040fe20007f1e0ff */
[----:B------:R-:W-:Y:S01]  /*0100*/  VIADD R5, R25, 0x2 ;  /* 0x0000000219057836 */ /* 0x000fe20000000000 */
[----:B------:R-:W-:Y:S01]  /*0110*/  IADD3 R7, P1, PT, R19, R2, RZ ;  /* 0x0000000213077210 */ /* 0x000fe20007f3e0ff */
[----:B------:R-:W-:Y:S01]  /*0120*/  VIADD R11, R25, 0x5 ;  /* 0x00000005190b7836 */ /* 0x000fe20000000000 */
[----:B------:R-:W-:Y:S01]  /*0130*/  IADD3 R3, P2, PT, R16, R3, RZ ;  /* 0x0000000310037210 */ /* 0x000fe20007f5e0ff */
[----:B------:R-:W-:Y:S01]  /*0140*/  IMAD.X R9, RZ, RZ, RZ, P0 ;  /* 0x000000ffff097224 */ /* 0x000fe200000e06ff */
[C---:B------:R-:W-:Y:S01]  /*0150*/  LEA R28, P0, R4.reuse, UR8, 0x2 ;  /* 0x00000008041c7c11 */ /* 0x040fe2000f8010ff */
[----:B------:R-:W-:Y:S01]  /*0160*/  IMAD.X R10, RZ, RZ, RZ, P1 ;  /* 0x000000ffff0a7224 */ /* 0x000fe200008e06ff */
[----:B------:R-:W-:Y:S02]  /*0170*/  LEA R6, P1, R7, UR10, 0x2 ;  /* 0x0000000a07067c11 */ /* 0x000fe4000f8210ff */
[----:B------:R-:W-:Y:S01]  /*0180*/  LEA.HI.X R29, R4, UR9, R9, 0x2, P0 ;  /* 0x00000009041d7c11 */ /* 0x000fe200080f1409 */
[----:B------:R-:W-:Y:S01]  /*0190*/  IMAD.X R4, RZ, RZ, RZ, P2 ;  /* 0x000000ffff047224 */ /* 0x000fe200010e06ff */
[----:B------:R-:W-:-:S02]  /*01a0*/  IADD3 R5, P0, PT, R16, R5, RZ ;  /* 0x0000000510057210 */ /* 0x000fc40007f1e0ff */
[----:B------:R-:W-:Y:S01]  /*01b0*/  LEA R14, P2, R3, UR8, 0x2 ;  /* 0x00000008030e7c11 */ /* 0x000fe2000f8410ff */
[----:B------:R-:W2:Y:S01]  /*01c0*/  LDG.E R21, desc[UR6][R28.64] ;  /* 0x000000061c157981 */ /* 0x000ea2000c1e1900 */
[----:B------:R-:W-:Y:S01]  /*01d0*/  LEA.HI.X R7, R7, UR11, R10, 0x2, P1 ;  /* 0x0000000b07077c11 */ /* 0x000fe200088f140a */
[----:B------:R-:W-:Y:S01]  /*01e0*/  IMAD.X R2, RZ, RZ, RZ, P0 ;  /* 0x000000ffff027224 */ /* 0x000fe200000e06ff */
[----:B------:R-:W-:Y:S02]  /*01f0*/  LEA R8, P0, R5, UR8, 0x2 ;  /* 0x0000000805087c11 */ /* 0x000fe4000f8010ff */
[----:B------:R-:W-:Y:S01]  /*0200*/  LEA.HI.X R15, R3, UR9, R4, 0x2, P2 ;  /* 0x00000009030f7c11 */ /* 0x000fe200090f1404 */
[----:B------:R-:W-:Y:S01]  /*0210*/  VIADD R3, R25, 0x3 ;  /* 0x0000000319037836 */ /* 0x000fe20000000000 */
[----:B------:R-:W-:Y:S01]  /*0220*/  LEA.HI.X R9, R5, UR9, R2, 0x2, P0 ;  /* 0x0000000905097c11 */ /* 0x000fe200080f1402 */
[C---:B------:R-:W-:Y:S01]  /*0230*/  VIADD R5, R25.reuse, 0x4 ;  /* 0x0000000419057836 */ /* 0x040fe20000000000 */
[----:B------:R-:W3:Y:S02]  /*0240*/  LDG.E R23, desc[UR6][R6.64+0x1000] ;  /* 0x0010000606177981 */ /* 0x000ee4000c1e1900 */
[C---:B------:R-:W-:Y:S01]  /*0250*/  IADD3 R2, P1, PT, R16.reuse, R3, RZ ;  /* 0x0000000310027210 */ /* 0x040fe20007f3e0ff */
[C---:B------:R-:W-:Y:S01]  /*0260*/  VIADD R3, R25.reuse, 0x6 ;  /* 0x0000000619037836 */ /* 0x040fe20000000000 */
[C---:B------:R-:W-:Y:S01]  /*0270*/  IADD3 R13, P2, PT, R16.reuse, R5, RZ ;  /* 0x00000005100d7210 */ /* 0x040fe20007f5e0ff */
[----:B------:R-:W-:Y:S01]  /*0280*/  VIADD R27, R25, 0x7 ;  /* 0x00000007191b7836 */ /* 0x000fe20000000000 */
[C---:B------:R-:W-:Y:S01]  /*0290*/  IADD3 R5, P0, PT, R16.reuse, R11, RZ ;  /* 0x0000000b10057210 */ /* 0x040fe20007f1e0ff */
[----:B------:R-:W-:Y:S01]  /*02a0*/  IMAD.X R11, RZ, RZ, RZ, P1 ;  /* 0x000000ffff0b7224 */ /* 0x000fe200008e06ff */
[----:B------:R-:W-:Y:S01]  /*02b0*/  IADD3 R3, P3, PT, R16, R3, RZ ;  /* 0x0000000310037210 */ /* 0x000fe20007f7e0ff */
[----:B------:R-:W-:Y:S01]  /*02c0*/  IMAD.X R22, RZ, RZ, RZ, P2 ;  /* 0x000000ffff167224 */ /* 0x000fe200010e06ff */
[----:B------:R-:W-:Y:S01]  /*02d0*/  LEA R12, P2, R13, UR8, 0x2 ;  /* 0x000000080d0c7c11 */ /* 0x000fe2000f8410ff */
[----:B------:R-:W-:Y:S01]  /*02e0*/  IMAD.X R20, RZ, RZ, RZ, P0 ;  /* 0x000000ffff147224 */ /* 0x000fe200000e06ff */
[----:B------:R-:W-:Y:S01]  /*02f0*/  LEA R10, P1, R2, UR8, 0x2 ;  /* 0x00000008020a7c11 */ /* 0x000fe2000f8210ff */
[----:B------:R-:W4:Y:S01]  /*0300*/  LDG.E R8, desc[UR6][R8.64] ;  /* 0x0000000608087981 */ /* 0x000f22000c1e1900 */
[----:B------:R-:W-:-:S02]  /*0310*/  LEA R4, P0, R5, UR8, 0x2 ;  /* 0x0000000805047c11 */ /* 0x000fc4000f8010ff */
[----:B------:R-:W-:Y:S01]  /*0320*/  LEA.HI.X R13, R13, UR9, R22, 0x2, P2 ;  /* 0x000000090d0d7c11 */ /* 0x000fe200090f1416 */
[----:B------:R-:W-:Y:S01]  /*0330*/  IMAD.X R22, RZ, RZ, RZ, P3 ;  /* 0x000000ffff167224 */ /* 0x000fe200018e06ff */
[----:B------:R-:W-:Y:S01]  /*0340*/  LEA.HI.X R11, R2, UR9, R11, 0x2, P1 ;  /* 0x00000009020b7c11 */ /* 0x000fe200088f140b */
[----:B------:R-:W4:Y:S01]  /*0350*/  LDG.E R25, desc[UR6][R6.64+0x2000] ;  /* 0x0020000606197981 */ /* 0x000f22000c1e1900 */
[----:B------:R-:W-:Y:S02]  /*0360*/  LEA.HI.X R5, R5, UR9, R20, 0x2, P0 ;  /* 0x0000000905057c11 */ /* 0x000fe400080f1414 */
[C---:B------:R-:W-:Y:S01]  /*0370*/  LEA R2, P0, R3.reuse, UR8, 0x2 ;  /* 0x0000000803027c11 */ /* 0x040fe2000f8010ff */
[----:B------:R-:W2:Y:S03]  /*0380*/  LDG.E R20, desc[UR6][R6.64] ;  /* 0x0000000606147981 */ /* 0x000ea6000c1e1900 */
[----:B------:R-:W-:Y:S01]  /*0390*/  LEA.HI.X R3, R3, UR9, R22, 0x2, P0 ;  /* 0x0000000903037c11 */ /* 0x000fe200080f1416 */
[----:B------:R-:W5:Y:S04]  /*03a0*/  LDG.E R10, desc[UR6][R10.64] ;  /* 0x000000060a0a7981 */ /* 0x000f68000c1e1900 */
[----:B------:R0:W3:Y:S01]  /*03b0*/  LDG.E R22, desc[UR6][R14.64] ;  /* 0x000000060e167981 */ /* 0x0000e2000c1e1900 */
[----:B------:R-:W-:-:S03]  /*03c0*/  IADD3 R24, P0, PT, R16, R27, RZ ;  /* 0x0000001b10187210 */ /* 0x000fc60007f1e0ff */
[----:B------:R-:W5:Y:S02]  /*03d0*/  LDG.E R27, desc[UR6][R6.64+0x3000] ;  /* 0x00300006061b7981 */ /* 0x000f64000c1e1900 */
[----:B------:R-:W-:Y:S02]  /*03e0*/  IMAD.X R26, RZ, RZ, RZ, P0 ;  /* 0x000000ffff1a7224 */ /* 0x000fe400000e06ff */
[----:B------:R-:W5:Y:S04]  /*03f0*/  LDG.E R12, desc[UR6][R12.64] ;  /* 0x000000060c0c7981 */ /* 0x000f68000c1e1900 */
[----:B------:R-:W5:Y:S01]  /*0400*/  LDG.E R29, desc[UR6][R6.64+0x4000] ;  /* 0x00400006061d7981 */ /* 0x000f62000c1e1900 */
[----:B0-----:R-:W-:-:S03]  /*0410*/  LEA R14, P0, R24, UR8, 0x2 ;  /* 0x00000008180e7c11 */ /* 0x001fc6000f8010ff */
[----:B------:R-:W5:Y:S01]  /*0420*/  LDG.E R4, desc[UR6][R4.64] ;  /* 0x0000000604047981 */ /* 0x000f62000c1e1900 */
[----:B------:R-:W-:-:S03]  /*0430*/  LEA.HI.X R15, R24, UR9, R26, 0x2, P0 ;  /* 0x00000009180f7c11 */ /* 0x000fc600080f141a */
[----:B------:R-:W5:Y:S04]  /*0440*/  LDG.E R9, desc[UR6][R6.64+0x5000] ;  /* 0x0050000606097981 */ /* 0x000f68000c1e1900 */
[----:B------:R-:W5:Y:S04]  /*0450*/  LDG.E R2, desc[UR6][R2.64] ;  /* 0x0000000602027981 */ /* 0x000f68000c1e1900 */
[----:B------:R-:W5:Y:S04]  /*0460*/  LDG.E R11, desc[UR6][R6.64+0x6000] ;  /* 0x00600006060b7981 */ /* 0x000f68000c1e1900 */
[----:B------:R-:W5:Y:S04]  /*0470*/  LDG.E R24, desc[UR6][R6.64+0x7000] ;  /* 0x0070000606187981 */ /* 0x000f68000c1e1900 */
[----:B------:R-:W5:Y:S01]  /*0480*/  LDG.E R14, desc[UR6][R14.64] ;  /* 0x000000060e0e7981 */ /* 0x000f62000c1e1900 */
[----:B------:R-:W-:-:S05]  /*0490*/  VIADD R17, R17, 0x8 ;  /* 0x0000000811117836 */ /* 0x000fca0000000000 */
[----:B------:R-:W-:Y:S01]  /*04a0*/  ISETP.NE.AND P0, PT, R17, 0x400, PT ;  /* 0x000004001100780c */ /* 0x000fe20003f05270 */
[----:B--2---:R-:W-:-:S04]  /*04b0*/  IMAD R20, R21, R20, R18 ;  /* 0x0000001415147224 */ /* 0x004fc800078e0212 */
[----:B---3--:R-:W-:-:S04]  /*04c0*/  IMAD R20, R22, R23, R20 ;  /* 0x0000001716147224 */ /* 0x008fc800078e0214 */
[----:B----4-:R-:W-:-:S04]  /*04d0*/  IMAD R8, R8, R25, R20 ;  /* 0x0000001908087224 */ /* 0x010fc800078e0214 */
[----:B-----5:R-:W-:-:S04]  /*04e0*/  IMAD R8, R10, R27, R8 ;  /* 0x0000001b0a087224 */ /* 0x020fc800078e0208 */
[----:B------:R-:W-:-:S04]  /*04f0*/  IMAD R8, R12, R29, R8 ;  /* 0x0000001d0c087224 */ /* 0x000fc800078e0208 */
[----:B------:R-:W-:-:S04]  /*0500*/  IMAD R4, R4, R9, R8 ;  /* 0x0000000904047224 */ /* 0x000fc800078e0208 */
[----:B------:R-:W-:-:S04]  /*0510*/  IMAD R11, R2, R11, R4 ;  /* 0x0000000b020b7224 */ /* 0x000fc800078e0204 */
[----:B------:R-:W-:Y:S01]  /*0520*/  IMAD R18, R14, R24, R11 ;  /* 0x000000180e127224 */ /* 0x000fe200078e020b */
[----:B------:R-:W-:Y:S06]  /*0530*/  @P0 BRA `(.L_x_0) ;  /* 0xfffffff800e00947 */ /* 0x000fec000383ffff */
[----:B------:R-:W0:Y:S01]  /*0540*/  LDCU.64 UR4, c[0x0][0x390] ;  /* 0x00007200ff0477ac */ /* 0x000e220008000a00 */
[----:B------:R-:W-:-:S05]  /*0550*/  IADD3 R16, P0, PT, R16, R19, RZ ;  /* 0x0000001310107210 */ /* 0x000fca0007f1e0ff */
[----:B------:R-:W-:Y:S01]  /*0560*/  IMAD.X R3, RZ, RZ, RZ, P0 ;  /* 0x000000ffff037224 */ /* 0x000fe200000e06ff */
[----:B0-----:R-:W-:-:S04]  /*0570*/  LEA R2, P0, R16, UR4, 0x2 ;  /* 0x0000000410027c11 */ /* 0x001fc8000f8010ff */
[----:B------:R-:W-:-:S05]  /*0580*/  LEA.HI.X R3, R16, UR5, R3, 0x2, P0 ;  /* 0x0000000510037c11 */ /* 0x000fca00080f1403 */
[----:B------:R-:W-:Y:S01]  /*0590*/  STG.E desc[UR6][R2.64], R18 ;  /* 0x0000001202007986 */ /* 0x000fe2000c101906 */
[----:B------:R-:W-:Y:S05]  /*05a0*/  EXIT ;  /* 0x000000000000794d */ /* 0x000fea0003800000 */
.L_x_1:
[----:B------:R-:W-:-:S00]  /*05b0*/  BRA `(.L_x_1) ;  /* 0xfffffffc00fc7947 */ /* 0x000fc0000383ffff */
[----:B------:R-:W-:-:S00]  /*05c0*/  NOP ;  /* 0x0000000000007918 */ /* 0x000fc00000000000 */
        /* <DEDUP_REMOVED lines=11> */
.L_x_4:


//--------------------- .text._Z12shared_mmultPiS_S_ --------------------------
	.section	.text._Z12shared_mmultPiS_S_,"ax",@progbits
	.align	128
        .global         _Z12shared_mmultPiS_S_
        .type           _Z12shared_mmultPiS_S_,@function
        .size           _Z12shared_mmultPiS_S_,(.L_x_5 - _Z12shared_mmultPiS_S_)
        .other          _Z12shared_mmultPiS_S_,@"STO_CUDA_ENTRY STV_DEFAULT"
_Z12shared_mmultPiS_S_:
.text._Z12shared_mmultPiS_S_:
[----:B------:R-:W-:Y:S01]  /*0000*/  LDC R1, c[0x0][0x37c] ;  /* 0x0000df00ff017b82 */ /* 0x000fe20000000800 */
[----:B------:R-:W0:Y:S07]  /*0010*/  S2R R0, SR_TID.X ;  /* 0x0000000000007919 */ /* 0x000e2e0000002100 */
[----:B------:R-:W1:Y:S01]  /*0020*/  S2UR UR6, SR_CgaCtaId ;  /* 0x00000000000679c3 */ /* 0x000e620000008800 */
[----:B------:R-:W-:Y:S01]  /*0030*/  UMOV UR4, 0x400 ;  /* 0x0000040000047882 */ /* 0x000fe20000000000 */
[----:B------:R-:W-:Y:S01]  /*0040*/  MOV R13, RZ ;  /* 0x000000ff000d7202 */ /* 0x000fe20000000f00 */
[----:B------:R-:W2:Y:S01]  /*0050*/  S2R R3, SR_CTAID.X ;  /* 0x0000000000037919 */ /* 0x000ea20000002500 */
[----:B------:R-:W-:Y:S01]  /*0060*/  UIADD3 UR5, UPT, UPT, UR4, 0x1000, URZ ;  /* 0x0000100004057890 */ /* 0x000fe2000fffe0ff */
[----:B------:R-:W3:Y:S01]  /*0070*/  LDCU.64 UR8, c[0x0][0x358] ;  /* 0x00006b00ff0877ac */ /* 0x000ee20008000a00 */
[----:B------:R-:W4:Y:S01]  /*0080*/  S2R R5, SR_TID.Y ;  /* 0x0000000000057919 */ /* 0x000f220000002200 */
[----:B------:R-:W0:Y:S01]  /*0090*/  LDCU.128 UR12, c[0x0][0x380] ;  /* 0x00007000ff0c77ac */ /* 0x000e220008000c00 */
[----:B------:R-:W5:Y:S01]  /*00a0*/  S2R R21, SR_CTAID.Y ;  /* 0x0000000000157919 */ /* 0x000f620000002600 */
[----:B-1----:R-:W-:-:S02]  /*00b0*/  ULEA UR4, UR6, UR4, 0x18 ;  /* 0x0000000406047291 */ /* 0x002fc4000f8ec0ff */
[----:B------:R-:W-:-:S06]  /*00c0*/  ULEA UR5, UR6, UR5, 0x18 ;  /* 0x0000000506057291 */ /* 0x000fcc000f8ec0ff */
[----:B0-----:R-:W-:Y:S02]  /*00d0*/  LEA R2, R0, UR5, 0x2 ;  /* 0x0000000500027c11 */ /* 0x001fe4000f8e10ff */
[-C--:B--2---:R-:W-:Y:S02]  /*00e0*/  LEA R18, R3, R0.reuse, 0x5 ;  /* 0x0000000003127211 */ /* 0x084fe400078e28ff */
[C---:B----4-:R-:W-:Y:S02]  /*00f0*/  LEA R17, R5.reuse, R0, 0x5 ;  /* 0x0000000005117211 */ /* 0x050fe400078e28ff */
[----:B------:R-:W-:Y:S02]  /*0100*/  SHF.L.U32 R20, R5, 0xa, RZ ;  /* 0x0000000a05147819 */ /* 0x000fe400000006ff */
[----:B-----5:R-:W-:Y:S02]  /*0110*/  LEA R3, R21, R5, 0x5 ;  /* 0x0000000515037211 */ /* 0x020fe400078e28ff */
[----:B------:R-:W-:-:S02]  /*0120*/  LEA R19, R17, UR4, 0x2 ;  /* 0x0000000411137c11 */ /* 0x000fc4000f8e10ff */
[----:B------:R-:W-:Y:S02]  /*0130*/  LOP3.LUT R3, R3, R18, RZ, 0xfc, !PT ;  /* 0x0000001203037212 */ /* 0x000fe400078efcff */
[----:B------:R-:W-:Y:S02]  /*0140*/  LEA R21, R21, R20, 0xf ;  /* 0x0000001415157211 */ /* 0x000fe400078e78ff */
[----:B------:R-:W-:Y:S01]  /*0150*/  ISETP.GT.U32.AND P0, PT, R3, 0x3ff, PT ;  /* 0x000003ff0300780c */ /* 0x000fe20003f04070 */
[----:B------:R-:W-:Y:S01]  /*0160*/  HFMA2 R3, -RZ, RZ, 0, 0 ;  /* 0x00000000ff037431 */ /* 0x000fe200000001ff */
[----:B------:R-:W-:Y:S02]  /*0170*/  LEA R16, R5, UR4, 0x7 ;  /* 0x0000000405107c11 */ /* 0x000fe4000f8e38ff */
[----:B---3--:R-:W-:-:S09]  /*0180*/  LEA R17, R17, UR5, 0x2 ;  /* 0x0000000511117c11 */ /* 0x008fd2000f8e10ff */
.L_x_2:
[C---:B------:R-:W-:Y:S02]  /*0190*/  LEA R4, R3.reuse, R0, 0x5 ;  /* 0x0000000003047211 */ /* 0x040fe400078e28ff */
[----:B------:R-:W-:Y:S02]  /*01a0*/  LEA R5, R3, R20, 0xf ;  /* 0x0000001403057211 */ /* 0x000fe400078e78ff */
[----:B------:R-:W-:Y:S02]  /*01b0*/  IADD3 R7, P2, PT, R21, R4, RZ ;  /* 0x0000000415077210 */ /* 0x000fe40007f5e0ff */
[----:B------:R-:W-:Y:S02]  /*01c0*/  IADD3 R5, P1, PT, R18, R5, RZ ;  /* 0x0000000512057210 */ /* 0x000fe40007f3e0ff */
[----:B------:R-:W-:Y:S02]  /*01d0*/  IADD3.X R10, PT, PT, RZ, RZ, RZ, P2, !PT ;  /* 0x000000ffff0a7210 */ /* 0x000fe400017fe4ff */
[----:B------:R-:W-:-:S02]  /*01e0*/  LEA R6, P2, R7, UR12, 0x2 ;  /* 0x0000000c07067c11 */ /* 0x000fc4000f8410ff */
[----:B------:R-:W-:Y:S02]  /*01f0*/  IADD3.X R8, PT, PT, RZ, RZ, RZ, P1, !PT ;  /* 0x000000ffff087210 */ /* 0x000fe40000ffe4ff */
[----:B------:R-:W-:Y:S02]  /*0200*/  LEA R4, P1, R5, UR14, 0x2 ;  /* 0x0000000e05047c11 */ /* 0x000fe4000f8210ff */
[----:B------:R-:W-:Y:S02]  /*0210*/  LEA.HI.X R7, R7, UR13, R10, 0x2, P2 ;  /* 0x0000000d07077c11 */ /* 0x000fe400090f140a */
[----:B------:R-:W-:-:S03]  /*0220*/  LEA.HI.X R5, R5, UR15, R8, 0x2, P1 ;  /* 0x0000000f05057c11 */ /* 0x000fc600088f1408 */
[----:B------:R-:W2:Y:S04]  /*0230*/  LDG.E R6, desc[UR8][R6.64] ;  /* 0x0000000806067981 */ /* 0x000ea8000c1e1900 */
[----:B------:R-:W3:Y:S04]  /*0240*/  LDG.E R4, desc[UR8][R4.64] ;  /* 0x0000000804047981 */ /* 0x000ee8000c1e1900 */
[----:B--2---:R0:W-:Y:S04]  /*0250*/  STS [R19], R6 ;  /* 0x0000000613007388 */ /* 0x0041e80000000800 */
[----:B---3--:R0:W-:Y:S01]  /*0260*/  STS [R17], R4 ;  /* 0x0000000411007388 */ /* 0x0081e20000000800 */
[----:B------:R-:W-:Y:S05]  /*0270*/  @P0 EXIT ;  /* 0x000000000000094d */ /* 0x000fea0003800000 */
[----:B------:R-:W-:Y:S01]  /*0280*/  BAR.SYNC.DEFER_BLOCKING 0x0 ;  /* 0x0000000000007b1d */ /* 0x000fe20000010000 */
[----:B------:R-:W-:-:S04]  /*0290*/  IADD3 R3, PT, PT, R3, 0x1, RZ ;  /* 0x0000000103037810 */ /* 0x000fc80007ffe0ff */
[----:B------:R-:W-:Y:S01]  /*02a0*/  ISETP.NE.AND P1, PT, R3, 0x20, PT ;  /* 0x000000200300780c */ /* 0x000fe20003f25270 */
[----:B------:R-:W-:Y:S04]  /*02b0*/  LDS R12, [R2] ;  /* 0x00000000020c7984 */ /* 0x000fe80000000800 */
[----:B0-----:R-:W0:Y:S04]  /*02c0*/  LDS.128 R4, [R16] ;  /* 0x0000000010047984 */ /* 0x001e280000000c00 */
[----:B------:R-:W1:Y:S04]  /*02d0*/  LDS R14, [R2+0x80] ;  /* 0x00008000020e7984 */ /* 0x000e680000000800 */
[----:B------:R-:W2:Y:S04]  /*02e0*/  LDS R15, [R2+0x100] ;  /* 0x00010000020f7984 */ /* 0x000ea80000000800 */
[----:B------:R-:W3:Y:S04]  /*02f0*/  LDS R26, [R2+0x180] ;  /* 0x00018000021a7984 */ /* 0x000ee80000000800 */
[----:B------:R-:W-:Y:S04]  /*0300*/  LDS R27, [R2+0x200] ;  /* 0x00020000021b7984 */ /* 0x000fe80000000800 */
[----:B------:R-:W4:Y:S04]  /*0310*/  LDS.128 R8, [R16+0x10] ;  /* 0x0000100010087984 */ /* 0x000f280000000c00 */
[----:B------:R-:W5:Y:S04]  /*0320*/  LDS R24, [R2+0x280] ;  /* 0x0002800002187984 */ /* 0x000f680000000800 */
[----:B------:R-:W5:Y:S04]  /*0330*/  LDS R25, [R2+0x300] ;  /* 0x0003000002197984 */ /* 0x000f680000000800 */
[----:B------:R-:W5:Y:S04]  /*0340*/  LDS R22, [R2+0x380] ;  /* 0x0003800002167984 */ /* 0x000f680000000800 */
[----:B------:R-:W-:Y:S01]  /*0350*/  LDS R23, [R2+0x400] ;  /* 0x0004000002177984 */ /* 0x000fe20000000800 */
[----:B0-----:R-:W-:-:S03]  /*0360*/  IMAD R4, R4, R12, R13 ;  /* 0x0000000c04047224 */ /* 0x001fc600078e020d */
[----:B------:R-:W-:Y:S01]  /*0370*/  LDS R28, [R2+0x480] ;  /* 0x00048000021c7984 */ /* 0x000fe20000000800 */
[----:B-1----:R-:W-:-:S03]  /*0380*/  IMAD R5, R14, R5, R4 ;  /* 0x000000050e057224 */ /* 0x002fc600078e0204 */
[----:B------:R-:W-:Y:S01]  /*0390*/  LDS R29, [R2+0x500] ;  /* 0x00050000021d7984 */ /* 0x000fe20000000800 */
[----:B--2---:R-:W-:-:S03]  /*03a0*/  IMAD R5, R15, R6, R5 ;  /* 0x000000060f057224 */ /* 0x004fc600078e0205 */
[----:B------:R-:W0:Y:S01]  /*03b0*/  LDS.128 R12, [R16+0x20] ;  /* 0x00002000100c7984 */ /* 0x000e220000000c00 */
[----:B---3--:R-:W-:-:S03]  /*03c0*/  IMAD R5, R26, R7, R5 ;  /* 0x000000071a057224 */ /* 0x008fc600078e0205 */
[----:B------:R-:W-:Y:S01]  /*03d0*/  LDS R26, [R2+0x680] ;  /* 0x00068000021a7984 */ /* 0x000fe20000000800 */
[----:B----4-:R-:W-:-:S03]  /*03e0*/  IMAD R5, R8, R27, R5 ;  /* 0x0000001b08057224 */ /* 0x010fc600078e0205 */
[----:B------:R-:W-:Y:S01]  /*03f0*/  LDS R27, [R2+0x700] ;  /* 0x00070000021b7984 */ /* 0x000fe20000000800 */
[----:B-----5:R-:W-:-:S03]  /*0400*/  IMAD R5, R24, R9, R5 ;  /* 0x0000000918057224 */ /* 0x020fc600078e0205 */
[----:B------:R-:W1:Y:S01]  /*0410*/  LDS R24, [R2+0x580] ;  /* 0x0005800002187984 */ /* 0x000e620000000800 */
[----:B------:R-:W-:-:S03]  /*0420*/  IMAD R10, R25, R10, R5 ;  /* 0x0000000a190a7224 */ /* 0x000fc600078e0205 */
[----:B------:R-:W-:Y:S01]  /*0430*/  LDS R25, [R2+0x600] ;  /* 0x0006000002197984 */ /* 0x000fe20000000800 */
[----:B------:R-:W-:-:S03]  /*0440*/  IMAD R10, R22, R11, R10 ;  /* 0x0000000b160a7224 */ /* 0x000fc600078e020a */
[----:B------:R-:W2:Y:S04]  /*0450*/  LDS.128 R4, [R16+0x30] ;  /* 0x0000300010047984 */ /* 0x000ea80000000c00 */
[----:B------:R-:W3:Y:S01]  /*0460*/  LDS R22, [R2+0x780] ;  /* 0x0007800002167984 */ /* 0x000ee20000000800 */
[----:B0-----:R-:W-:-:S03]  /*0470*/  IMAD R10, R12, R23, R10 ;  /* 0x000000170c0a7224 */ /* 0x001fc600078e020a */
[----:B------:R-:W-:Y:S01]  /*0480*/  LDS R23, [R2+0x800] ;  /* 0x0008000002177984 */ /* 0x000fe20000000800 */
[----:B------:R-:W-:-:S03]  /*0490*/  IMAD R10, R28, R13, R10 ;  /* 0x0000000d1c0a7224 */ /* 0x000fc600078e020a */
[----:B------:R-:W-:Y:S01]  /*04a0*/  LDS R28, [R2+0xa80] ;  /* 0x000a8000021c7984 */ /* 0x000fe20000000800 */
[----:B------:R-:W-:-:S03]  /*04b0*/  IMAD R14, R29, R14, R10 ;  /* 0x0000000e1d0e7224 */ /* 0x000fc600078e020a */
[----:B------:R-:W0:Y:S04]  /*04c0*/  LDS.128 R8, [R16+0x40] ;  /* 0x0000400010087984 */ /* 0x000e280000000c00 */
[----:B------:R-:W-:Y:S01]  /*04d0*/  LDS R29, [R2+0x900] ;  /* 0x00090000021d7984 */ /* 0x000fe20000000800 */
[----:B-1----:R-:W-:-:S03]  /*04e0*/  IMAD R14, R24, R15, R14 ;  /* 0x0000000f180e7224 */ /* 0x002fc600078e020e */
[----:B------:R-:W1:Y:S01]  /*04f0*/  LDS R24, [R2+0x880] ;  /* 0x0008800002187984 */ /* 0x000e620000000800 */
[----:B--2---:R-:W-:-:S03]  /*0500*/  IMAD R4, R4, R25, R14 ;  /* 0x0000001904047224 */ /* 0x004fc600078e020e */
[----:B------:R-:W-:Y:S01]  /*0510*/  LDS R25, [R2+0xa00] ;  /* 0x000a000002197984 */ /* 0x000fe20000000800 */
[----:B------:R-:W-:-:S03]  /*0520*/  IMAD R4, R26, R5, R4 ;  /* 0x000000051a047224 */ /* 0x000fc600078e0204 */
[----:B------:R-:W2:Y:S01]  /*0530*/  LDS R26, [R2+0x980] ;  /* 0x00098000021a7984 */ /* 0x000ea20000000800 */
[----:B------:R-:W-:-:S03]  /*0540*/  IMAD R4, R27, R6, R4 ;  /* 0x000000061b047224 */ /* 0x000fc600078e0204 */
[----:B------:R-:W4:Y:S01]  /*0550*/  LDS.128 R12, [R16+0x50] ;  /* 0x00005000100c7984 */ /* 0x000f220000000c00 */
[----:B---3--:R-:W-:-:S03]  /*0560*/  IMAD R4, R22, R7, R4 ;  /* 0x0000000716047224 */ /* 0x008fc600078e0204 */
[----:B------:R-:W3:Y:S04]  /*0570*/  LDS R27, [R2+0xb00] ;  /* 0x000b0000021b7984 */ /* 0x000ee80000000800 */
[----:B------:R-:W5:Y:S01]  /*0580*/  LDS R22, [R2+0xb80] ;  /* 0x000b800002167984 */ /* 0x000f620000000800 */
[----:B0-----:R-:W-:-:S03]  /*0590*/  IMAD R4, R8, R23, R4 ;  /* 0x0000001708047224 */ /* 0x001fc600078e0204 */
[----:B------:R-:W-:Y:S01]  /*05a0*/  LDS R23, [R2+0xc00] ;  /* 0x000c000002177984 */ /* 0x000fe20000000800 */
[----:B-1----:R-:W-:-:S03]  /*05b0*/  IMAD R4, R24, R9, R4 ;  /* 0x0000000918047224 */ /* 0x002fc600078e0204 */
[----:B------:R-:W-:Y:S01]  /*05c0*/  LDS R24, [R2+0xc80] ;  /* 0x000c800002187984 */ /* 0x000fe20000000800 */
[----:B------:R-:W-:-:S03]  /*05d0*/  IMAD R10, R29, R10, R4 ;  /* 0x0000000a1d0a7224 */ /* 0x000fc600078e0204 */
[----:B------:R-:W0:Y:S01]  /*05e0*/  LDS.128 R4, [R16+0x60] ;  /* 0x0000600010047984 */ /* 0x000e220000000c00 */
[----:B--2---:R-:W-:-:S04]  /*05f0*/  IMAD R10, R26, R11, R10 ;  /* 0x0000000b1a0a7224 */ /* 0x004fc800078e020a */
[----:B----4-:R-:W-:Y:S02]  /*0600*/  IMAD R10, R12, R25, R10 ;  /* 0x000000190c0a7224 */ /* 0x010fe400078e020a */
[----:B------:R-:W1:Y:S02]  /*0610*/  LDS R25, [R2+0xd00] ;  /* 0x000d000002197984 */ /* 0x000e640000000800 */
[----:B------:R-:W-:Y:S02]  /*0620*/  IMAD R10, R28, R13, R10 ;  /* 0x0000000d1c0a7224 */ /* 0x000fe400078e020a */
[----:B------:R-:W2:Y:S02]  /*0630*/  LDS R12, [R2+0xd80] ;  /* 0x000d8000020c7984 */ /* 0x000ea40000000800 */
[----:B---3--:R-:W-:Y:S02]  /*0640*/  IMAD R14, R27, R14, R10 ;  /* 0x0000000e1b0e7224 */ /* 0x008fe400078e020a */
[----:B------:R-:W-:Y:S02]  /*0650*/  LDS R13, [R2+0xe00] ;  /* 0x000e0000020d7984 */ /* 0x000fe40000000800 */
[----:B-----5:R-:W-:-:S02]  /*0660*/  IMAD R26, R22, R15, R14 ;  /* 0x0000000f161a7224 */ /* 0x020fc400078e020e */
[----:B------:R-:W3:Y:S04]  /*0670*/  LDS.128 R8, [R16+0x70] ;  /* 0x0000700010087984 */ /* 0x000ee80000000c00 */
[----:B------:R-:W4:Y:S04]  /*0680*/  LDS R22, [R2+0xe80] ;  /* 0x000e800002167984 */ /* 0x000f280000000800 */
[----:B------:R-:W5:Y:S04]  /*0690*/  LDS R15, [R2+0xf00] ;  /* 0x000f0000020f7984 */ /* 0x000f680000000800 */
[----:B------:R-:W5:Y:S01]  /*06a0*/  LDS R14, [R2+0xf80] ;  /* 0x000f8000020e7984 */ /* 0x000f620000000800 */
[----:B0-----:R-:W-:-:S04]  /*06b0*/  IMAD R4, R4, R23, R26 ;  /* 0x0000001704047224 */ /* 0x001fc800078e021a */
[----:B------:R-:W-:-:S04]  /*06c0*/  IMAD R4, R24, R5, R4 ;  /* 0x0000000518047224 */ /* 0x000fc800078e0204 */
[----:B-1----:R-:W-:-:S04]  /*06d0*/  IMAD R4, R25, R6, R4 ;  /* 0x0000000619047224 */ /* 0x002fc800078e0204 */
[----:B--2---:R-:W-:-:S04]  /*06e0*/  IMAD R4, R12, R7, R4 ;  /* 0x000000070c047224 */ /* 0x004fc800078e0204 */
[----:B---3--:R-:W-:-:S04]  /*06f0*/  IMAD R4, R8, R13, R4 ;  /* 0x0000000d08047224 */ /* 0x008fc800078e0204 */
[----:B----4-:R-:W-:-:S04]  /*0700*/  IMAD R4, R22, R9, R4 ;  /* 0x0000000916047224 */ /* 0x010fc800078e0204 */
[----:B-----5:R-:W-:-:S04]  /*0710*/  IMAD R4, R15, R10, R4 ;  /* 0x0000000a0f047224 */ /* 0x020fc800078e0204 */
[----:B------:R-:W-:Y:S01]  /*0720*/  IMAD R13, R14, R11, R4 ;  /* 0x0000000b0e0d7224 */ /* 0x000fe200078e0204 */
[----:B------:R-:W-:Y:S06]  /*0730*/  BAR.SYNC.DEFER_BLOCKING 0x0 ;  /* 0x0000000000007b1d */ /* 0x000fec0000010000 */
[----:B------:R-:W-:Y:S05]  /*0740*/  @P1 BRA `(.L_x_2) ;  /* 0xfffffff800901947 */ /* 0x000fea000383ffff */
[----:B------:R-:W0:Y:S01]  /*0750*/  LDCU.64 UR4, c[0x0][0x390] ;  /* 0x00007200ff0477ac */ /* 0x000e220008000a00 */
[----:B------:R-:W-:-:S04]  /*0760*/  IADD3 R18, P0, PT, R21, R18, RZ ;  /* 0x0000001215127210 */ /* 0x000fc80007f1e0ff */
[----:B------:R-:W-:Y:S02]  /*0770*/  IADD3.X R3, PT, PT, RZ, RZ, RZ, P0, !PT ;  /* 0x000000ffff037210 */ /* 0x000fe400007fe4ff */
[----:B0-----:R-:W-:-:S04]  /*0780*/  LEA R2, P0, R18, UR4, 0x2 ;  /* 0x0000000412027c11 */ /* 0x001fc8000f8010ff */
[----:B------:R-:W-:-:S05]  /*0790*/  LEA.HI.X R3, R18, UR5, R3, 0x2, P0 ;  /* 0x0000000512037c11 */ /* 0x000fca00080f1403 */
[----:B------:R-:W-:Y:S01]  /*07a0*/  STG.E desc[UR8][R2.64], R13 ;  /* 0x0000000d02007986 */ /* 0x000fe2000c101908 */
[----:B------:R-:W-:Y:S05]  /*07b0*/  EXIT ;  /* 0x000000000000794d */ /* 0x000fea0003800000 */
.L_x_3:
        /* <DEDUP_REMOVED lines=12> */
.L_x_5:


//--------------------- .nv.shared.reserved.0     --------------------------
	.section	.nv.shared.reserved.0,"aw",@nobits
	.weak		__nv_reservedSMEM_offset_0_alias
	.size		__nv_reservedSMEM_offset_0_alias, 0, 64
	.other		__nv_reservedSMEM_offset_0_alias,@"STO_CUDA_RESERVED_SHARED STV_DEFAULT"
__nv_reservedSMEM_offset_0_alias:
	.zero		0
	.zero		64


//--------------------- .nv.shared._Z12shared_mmultPiS_S_ --------------------------
	.section	.nv.shared._Z12shared_mmultPiS_S_,"aw",@nobits
	.sectionflags	@""
	.align	4
.nv.shared._Z12shared_mmultPiS_S_:
	.zero		9216


//--------------------- .nv.constant0._Z12simple_mmultPiS_S_ --------------------------
	.section	.nv.constant0._Z12simple_mmultPiS_S_,"a",@progbits
	.sectionflags	@""
	.align	4
.nv.constant0._Z12simple_mmultPiS_S_:
	.zero		920


//--------------------- .nv.constant0._Z12shared_mmultPiS_S_ --------------------------
	.section	.nv.constant0._Z12shared_mmultPiS_S_,"a",@progbits
	.sectionflags	@""
	.align	4
.nv.constant0._Z12shared_mmultPiS_S_:
	.zero		920


//--------------------- SYMBOLS --------------------------

	.type		.nv.reservedSmem.offset0,@object
	.size		.nv.reservedSmem.offset0,0x4
	.type		.nv.reservedSmem.cap,@object
	.size		.nv.reservedSmem.cap,0x4
